//
// Generated by NVIDIA NVVM Compiler
//
// Compiler Build ID: CL-36424714
// Cuda compilation tools, release 13.0, V13.0.88
// Based on NVVM 20.0.0
//

.version 9.0
.target sm_100
.address_size 64

	// .globl	_Z15computePowerGPUPKfPfif

.visible .entry _Z15computePowerGPUPKfPfif(
	.param .u64 .ptr .align 1 _Z15computePowerGPUPKfPfif_param_0,
	.param .u64 .ptr .align 1 _Z15computePowerGPUPKfPfif_param_1,
	.param .u32 _Z15computePowerGPUPKfPfif_param_2,
	.param .f32 _Z15computePowerGPUPKfPfif_param_3
)
{
	.reg .pred 	%p<23>;
	.reg .b32 	%r<20>;
	.reg .b32 	%f<77>;
	.reg .b64 	%rd<9>;

	ld.param.u64 	%rd1, [_Z15computePowerGPUPKfPfif_param_0];
	ld.param.u64 	%rd2, [_Z15computePowerGPUPKfPfif_param_1];
	ld.param.u32 	%r2, [_Z15computePowerGPUPKfPfif_param_2];
	ld.param.f32 	%f10, [_Z15computePowerGPUPKfPfif_param_3];
	mov.u32 	%r3, %ctaid.x;
	mov.u32 	%r4, %ntid.x;
	mov.u32 	%r5, %tid.x;
	mad.lo.s32 	%r1, %r3, %r4, %r5;
	setp.ge.s32 	%p1, %r1, %r2;
	mov.f32 	%f76, 0f3F800000;
	@%p1 bra 	$L__BB0_10;
	cvta.to.global.u64 	%rd3, %rd1;
	mul.wide.s32 	%rd4, %r1, 4;
	add.s64 	%rd5, %rd3, %rd4;
	ld.global.f32 	%f1, [%rd5];
	mul.f32 	%f12, %f10, 0f3F000000;
	cvt.rzi.f32.f32 	%f13, %f12;
	add.f32 	%f14, %f13, %f13;
	sub.f32 	%f15, %f10, %f14;
	abs.f32 	%f2, %f15;
	abs.f32 	%f3, %f1;
	setp.lt.f32 	%p2, %f3, 0f00800000;
	mul.f32 	%f16, %f3, 0f4B800000;
	selp.f32 	%f17, %f16, %f3, %p2;
	selp.f32 	%f18, 0fC1C00000, 0f00000000, %p2;
	mov.b32 	%r6, %f17;
	add.s32 	%r7, %r6, -1060439283;
	and.b32  	%r8, %r7, -8388608;
	sub.s32 	%r9, %r6, %r8;
	mov.b32 	%f19, %r9;
	cvt.rn.f32.s32 	%f20, %r8;
	fma.rn.f32 	%f21, %f20, 0f34000000, %f18;
	add.f32 	%f22, %f19, 0fBF800000;
	add.f32 	%f23, %f19, 0f3F800000;
	rcp.approx.ftz.f32 	%f24, %f23;
	add.f32 	%f25, %f22, %f22;
	mul.f32 	%f26, %f25, %f24;
	mul.f32 	%f27, %f26, %f26;
	sub.f32 	%f28, %f22, %f26;
	add.f32 	%f29, %f28, %f28;
	neg.f32 	%f30, %f26;
	fma.rn.f32 	%f31, %f30, %f22, %f29;
	mul.rn.f32 	%f32, %f24, %f31;
	fma.rn.f32 	%f33, %f27, 0f3A2C32E4, 0f3B52E7DB;
	fma.rn.f32 	%f34, %f33, %f27, 0f3C93BB73;
	fma.rn.f32 	%f35, %f34, %f27, 0f3DF6384F;
	mul.rn.f32 	%f36, %f35, %f27;
	fma.rn.f32 	%f37, %f26, 0f3FB8AA3B, %f21;
	sub.f32 	%f38, %f21, %f37;
	fma.rn.f32 	%f39, %f26, 0f3FB8AA3B, %f38;
	fma.rn.f32 	%f40, %f32, 0f3FB8AA3B, %f39;
	fma.rn.f32 	%f41, %f26, 0f32A55E34, %f40;
	mul.f32 	%f42, %f36, 0f40400000;
	fma.rn.f32 	%f43, %f42, %f32, %f41;
	fma.rn.f32 	%f44, %f36, %f26, %f43;
	add.rn.f32 	%f45, %f37, %f44;
	neg.f32 	%f46, %f37;
	add.rn.f32 	%f47, %f45, %f46;
	neg.f32 	%f48, %f47;
	add.rn.f32 	%f49, %f44, %f48;
	mul.rn.f32 	%f50, %f45, %f10;
	neg.f32 	%f51, %f50;
	fma.rn.f32 	%f52, %f45, %f10, %f51;
	fma.rn.f32 	%f53, %f49, %f10, %f52;
	cvt.rni.f32.f32 	%f54, %f50;
	sub.f32 	%f55, %f50, %f54;
	add.f32 	%f56, %f55, %f53;
	fma.rn.f32 	%f57, %f56, 0f391FCB8E, 0f3AAF85ED;
	fma.rn.f32 	%f58, %f57, %f56, 0f3C1D9856;
	fma.rn.f32 	%f59, %f58, %f56, 0f3D6357BB;
	fma.rn.f32 	%f60, %f59, %f56, 0f3E75FDEC;
	fma.rn.f32 	%f61, %f60, %f56, 0f3F317218;
	fma.rn.f32 	%f62, %f61, %f56, 0f3F800000;
	cvt.rzi.s32.f32 	%r10, %f54;
	setp.gt.f32 	%p3, %f54, 0f00000000;
	selp.b32 	%r11, 0, -2097152000, %p3;
	add.s32 	%r12, %r11, 2130706432;
	mov.b32 	%f63, %r12;
	mul.f32 	%f64, %f62, %f63;
	shl.b32 	%r13, %r10, 23;
	sub.s32 	%r14, %r13, %r11;
	mov.b32 	%f65, %r14;
	mul.f32 	%f66, %f64, %f65;
	abs.f32 	%f67, %f50;
	setp.gt.f32 	%p4, %f67, 0f43180000;
	setp.lt.f32 	%p5, %f50, 0f00000000;
	selp.f32 	%f68, 0f00000000, 0f7F800000, %p5;
	selp.f32 	%f4, %f68, %f66, %p4;
	setp.eq.f32 	%p6, %f1, 0f3F800000;
	setp.eq.f32 	%p7, %f10, 0f00000000;
	or.pred  	%p8, %p7, %p6;
	@%p8 bra 	$L__BB0_9;
	setp.num.f32 	%p9, %f3, %f3;
	abs.f32 	%f69, %f10;
	setp.num.f32 	%p10, %f69, %f69;
	and.pred  	%p11, %p9, %p10;
	@%p11 bra 	$L__BB0_4;
	add.rn.f32 	%f76, %f1, %f10;
	bra.uni 	$L__BB0_9;
$L__BB0_4:
	setp.neu.f32 	%p12, %f1, 0f00000000;
	setp.neu.f32 	%p13, %f3, 0f7F800000;
	and.pred  	%p14, %p12, %p13;
	@%p14 bra 	$L__BB0_6;
	setp.neu.f32 	%p21, %f2, 0f3F800000;
	add.f32 	%f74, %f1, %f1;
	mov.b32 	%r15, %f74;
	setp.lt.f32 	%p22, %f10, 0f00000000;
	xor.b32  	%r16, %r15, 2139095040;
	selp.b32 	%r17, %r16, %r15, %p22;
	and.b32  	%r18, %r17, 2147483647;
	selp.b32 	%r19, %r18, %r17, %p21;
	mov.b32 	%f76, %r19;
	bra.uni 	$L__BB0_9;
$L__BB0_6:
	setp.eq.f32 	%p15, %f1, 0fBF800000;
	setp.eq.f32 	%p16, %f69, 0f7F800000;
	and.pred  	%p17, %p15, %p16;
	@%p17 bra 	$L__BB0_9;
	setp.geu.f32 	%p18, %f1, 0f00000000;
	mov.f32 	%f76, %f4;
	@%p18 bra 	$L__BB0_9;
	setp.neu.f32 	%p19, %f2, 0f3F800000;
	neg.f32 	%f71, %f4;
	selp.f32 	%f72, %f4, %f71, %p19;
	cvt.rmi.f32.f32 	%f73, %f10;
	setp.neu.f32 	%p20, %f10, %f73;
	selp.f32 	%f76, 0f7FFFFFFF, %f72, %p20;
$L__BB0_9:
	cvta.to.global.u64 	%rd6, %rd2;
	add.s64 	%rd8, %rd6, %rd4;
	st.global.f32 	[%rd8], %f76;
$L__BB0_10:
	ret;

}
	// .globl	_Z14rotateImageGPUPKhPhii
.visible .entry _Z14rotateImageGPUPKhPhii(
	.param .u64 .ptr .align 1 _Z14rotateImageGPUPKhPhii_param_0,
	.param .u64 .ptr .align 1 _Z14rotateImageGPUPKhPhii_param_1,
	.param .u32 _Z14rotateImageGPUPKhPhii_param_2,
	.param .u32 _Z14rotateImageGPUPKhPhii_param_3
)
{
	.reg .pred 	%p<4>;
	.reg .b16 	%rs<2>;
	.reg .b32 	%r<17>;
	.reg .b64 	%rd<9>;

	ld.param.u64 	%rd1, [_Z14rotateImageGPUPKhPhii_param_0];
	ld.param.u64 	%rd2, [_Z14rotateImageGPUPKhPhii_param_1];
	ld.param.u32 	%r3, [_Z14rotateImageGPUPKhPhii_param_2];
	ld.param.u32 	%r5, [_Z14rotateImageGPUPKhPhii_param_3];
	mov.u32 	%r6, %ctaid.x;
	mov.u32 	%r7, %ntid.x;
	mov.u32 	%r8, %tid.x;
	mad.lo.s32 	%r1, %r6, %r7, %r8;
	mov.u32 	%r9, %ctaid.y;
	mov.u32 	%r10, %ntid.y;
	mov.u32 	%r11, %tid.y;
	mad.lo.s32 	%r12, %r9, %r10, %r11;
	setp.ge.s32 	%p1, %r1, %r3;
	setp.ge.s32 	%p2, %r12, %r5;
	or.pred  	%p3, %p1, %p2;
	@%p3 bra 	$L__BB1_2;
	cvta.to.global.u64 	%rd3, %rd1;
	cvta.to.global.u64 	%rd4, %rd2;
	mad.lo.s32 	%r13, %r3, %r12, %r1;
	not.b32 	%r14, %r1;
	add.s32 	%r15, %r5, %r14;
	mad.lo.s32 	%r16, %r15, %r3, %r12;
	cvt.s64.s32 	%rd5, %r16;
	add.s64 	%rd6, %rd3, %rd5;
	ld.global.u8 	%rs1, [%rd6];
	cvt.s64.s32 	%rd7, %r13;
	add.s64 	%rd8, %rd4, %rd7;
	st.global.u8 	[%rd8], %rs1;
$L__BB1_2:
	ret;

}


// ===== COMPILED SASS (sm_100) =====

	.target	sm_100

	.elftype	@"ET_EXEC"


//--------------------- .note.nv.tkinfo           --------------------------
	.section	.note.nv.tkinfo,"",@"SHT_NOTE"
	.sectionflags	@"SHF_NOTE_NV_TKINFO"
	.tkinfo
        /*0018*/ 	.word	0x00000002
        /*0030*/ 	.string	""
        /*0030*/ 	.string	"ptxas"
        /*0030*/ 	.string	"Cuda compilation tools, release 13.0, V13.0.88"
        /*0030*/ 	.string	"Build cuda_13.0.r13.0/compiler.36424714_0"
        /*0030*/ 	.string	"-arch sm_100 -m 64 "



//--------------------- .note.nv.cuinfo           --------------------------
	.section	.note.nv.cuinfo,"",@"SHT_NOTE"
	.sectionflags	@"SHF_NOTE_NV_CUINFO"
        /*0018*/ 	.short	0x0002
        /*001a*/ 	.short	0x0064
        /*001c*/ 	.short	0x0082
	.zero		2


//--------------------- .nv.info                  --------------------------
	.section	.nv.info,"",@"SHT_CUDA_INFO"
	.align	4


	//----- nvinfo : EIATTR_REGCOUNT
	.align		4
        /*0000*/ 	.byte	0x04, 0x2f
        /*0002*/ 	.short	(.L_1 - .L_0)
	.align		4
.L_0:
        /*0004*/ 	.word	index@(_Z15computePowerGPUPKfPfif)
        /*0008*/ 	.word	0x0000000f


	//----- nvinfo : EIATTR_FRAME_SIZE
	.align		4
.L_1:
        /*000c*/ 	.byte	0x04, 0x11
        /*000e*/ 	.short	(.L_3 - .L_2)
	.align		4
.L_2:
        /*0010*/ 	.word	index@(_Z15computePowerGPUPKfPfif)
        /*0014*/ 	.word	0x00000000


	//----- nvinfo : EIATTR_REGCOUNT
	.align		4
.L_3:
        /*0018*/ 	.byte	0x04, 0x2f
        /*001a*/ 	.short	(.L_5 - .L_4)
	.align		4
.L_4:
        /*001c*/ 	.word	index@(_Z14rotateImageGPUPKhPhii)
        /*0020*/ 	.word	0x00000008


	//----- nvinfo : EIATTR_FRAME_SIZE
	.align		4
.L_5:
        /*0024*/ 	.byte	0x04, 0x11
        /*0026*/ 	.short	(.L_7 - .L_6)
	.align		4
.L_6:
        /*0028*/ 	.word	index@(_Z14rotateImageGPUPKhPhii)
        /*002c*/ 	.word	0x00000000


	//----- nvinfo : EIATTR_MIN_STACK_SIZE
	.align		4
.L_7:
        /*0030*/ 	.byte	0x04, 0x12
        /*0032*/ 	.short	(.L_9 - .L_8)
	.align		4
.L_8:
        /*0034*/ 	.word	index@(_Z14rotateImageGPUPKhPhii)
        /*0038*/ 	.word	0x00000000


	//----- nvinfo : EIATTR_MIN_STACK_SIZE
	.align		4
.L_9:
        /*003c*/ 	.byte	0x04, 0x12
        /*003e*/ 	.short	(.L_11 - .L_10)
	.align		4
.L_10:
        /*0040*/ 	.word	index@(_Z15computePowerGPUPKfPfif)
        /*0044*/ 	.word	0x00000000
.L_11:


//--------------------- .nv.compat                --------------------------
	.section	.nv.compat,"",@"SHT_CUDA_COMPAT_INFO"
	.align	4
        /*0000*/ 	.byte	0x02, 0x09, 0x00, 0x00, 0x02, 0x02, 0x01, 0x00, 0x02, 0x05, 0x05, 0x00, 0x03, 0x07, 0x01, 0x01
        /*0010*/ 	.byte	0x02, 0x03, 0x00, 0x00, 0x02, 0x06, 0x01, 0x00, 0x04, 0x0b, 0x08, 0x00, 0x01, 0x00, 0x00, 0x00
        /*0020*/ 	.byte	0x00, 0x00, 0x00, 0x00


//--------------------- .nv.info._Z14rotateImageGPUPKhPhii --------------------------
	.section	.nv.info._Z14rotateImageGPUPKhPhii,"",@"SHT_CUDA_INFO"
	.sectionflags	@""
	.align	4


	//----- nvinfo : EIATTR_CUDA_API_VERSION
	.align		4
        /*0000*/ 	.byte	0x04, 0x37
        /*0002*/ 	.short	(.L_13 - .L_12)
.L_12:
        /*0004*/ 	.word	0x00000082


	//----- nvinfo : EIATTR_KPARAM_INFO
	.align		4
.L_13:
        /*0008*/ 	.byte	0x04, 0x17
        /*000a*/ 	.short	(.L_15 - .L_14)
.L_14:
        /*000c*/ 	.word	0x00000000
        /*0010*/ 	.short	0x0003
        /*0012*/ 	.short	0x0014
        /*0014*/ 	.byte	0x00, 0xf0, 0x11, 0x00


	//----- nvinfo : EIATTR_KPARAM_INFO
	.align		4
.L_15:
        /*0018*/ 	.byte	0x04, 0x17
        /*001a*/ 	.short	(.L_17 - .L_16)
.L_16:
        /*001c*/ 	.word	0x00000000
        /*0020*/ 	.short	0x0002
        /*0022*/ 	.short	0x0010
        /*0024*/ 	.byte	0x00, 0xf0, 0x11, 0x00


	//----- nvinfo : EIATTR_KPARAM_INFO
	.align		4
.L_17:
        /*0028*/ 	.byte	0x04, 0x17
        /*002a*/ 	.short	(.L_19 - .L_18)
.L_18:
        /*002c*/ 	.word	0x00000000
        /*0030*/ 	.short	0x0001
        /*0032*/ 	.short	0x0008
        /*0034*/ 	.byte	0x00, 0xf5, 0x21, 0x00


	//----- nvinfo : EIATTR_KPARAM_INFO
	.align		4
.L_19:
        /*0038*/ 	.byte	0x04, 0x17
        /*003a*/ 	.short	(.L_21 - .L_20)
.L_20:
        /*003c*/ 	.word	0x00000000
        /*0040*/ 	.short	0x0000
        /*0042*/ 	.short	0x0000
        /*0044*/ 	.byte	0x00, 0xf5, 0x21, 0x00


	//----- nvinfo : EIATTR_SPARSE_MMA_MASK
	.align		4
.L_21:
        /*0048*/ 	.byte	0x03, 0x50
        /*004a*/ 	.short	0x0000


	//----- nvinfo : EIATTR_MAXREG_COUNT
	.align		4
        /*004c*/ 	.byte	0x03, 0x1b
        /*004e*/ 	.short	0x00ff


	//----- nvinfo : EIATTR_MERCURY_ISA_VERSION
	.align		4
        /*0050*/ 	.byte	0x03, 0x5f
        /*0052*/ 	.short	0x0101


	//----- nvinfo : EIATTR_VRC_CTA_INIT_COUNT
	.align		4
        /*0054*/ 	.byte	0x02, 0x4a
	.zero		1
	.zero		1


	//----- nvinfo : EIATTR_EXIT_INSTR_OFFSETS
	.align		4
        /*0058*/ 	.byte	0x04, 0x1c
        /*005a*/ 	.short	(.L_23 - .L_22)


	//   ....[0]....
.L_22:
        /*005c*/ 	.word	0x000000c0


	//   ....[1]....
        /*0060*/ 	.word	0x00000190


	//----- nvinfo : EIATTR_CBANK_PARAM_SIZE
	.align		4
.L_23:
        /*0064*/ 	.byte	0x03, 0x19
        /*0066*/ 	.short	0x0018


	//----- nvinfo : EIATTR_PARAM_CBANK
	.align		4
        /*0068*/ 	.byte	0x04, 0x0a
        /*006a*/ 	.short	(.L_25 - .L_24)
	.align		4
.L_24:
        /*006c*/ 	.word	index@(.nv.constant0._Z14rotateImageGPUPKhPhii)
        /*0070*/ 	.short	0x0380
        /*0072*/ 	.short	0x0018


	//----- nvinfo : EIATTR_SW_WAR
	.align		4
.L_25:
        /*0074*/ 	.byte	0x04, 0x36
        /*0076*/ 	.short	(.L_27 - .L_26)
.L_26:
        /*0078*/ 	.word	0x00000008
.L_27:


//--------------------- .nv.info._Z15computePowerGPUPKfPfif --------------------------
	.section	.nv.info._Z15computePowerGPUPKfPfif,"",@"SHT_CUDA_INFO"
	.sectionflags	@""
	.align	4


	//----- nvinfo : EIATTR_CUDA_API_VERSION
	.align		4
        /*0000*/ 	.byte	0x04, 0x37
        /*0002*/ 	.short	(.L_29 - .L_28)
.L_28:
        /*0004*/ 	.word	0x00000082


	//----- nvinfo : EIATTR_KPARAM_INFO
	.align		4
.L_29:
        /*0008*/ 	.byte	0x04, 0x17
        /*000a*/ 	.short	(.L_31 - .L_30)
.L_30:
        /*000c*/ 	.word	0x00000000
        /*0010*/ 	.short	0x0003
        /*0012*/ 	.short	0x0014
        /*0014*/ 	.byte	0x00, 0xf0, 0x11, 0x00


	//----- nvinfo : EIATTR_KPARAM_INFO
	.align		4
.L_31:
        /*0018*/ 	.byte	0x04, 0x17
        /*001a*/ 	.short	(.L_33 - .L_32)
.L_32:
        /*001c*/ 	.word	0x00000000
        /*0020*/ 	.short	0x0002
        /*0022*/ 	.short	0x0010
        /*0024*/ 	.byte	0x00, 0xf0, 0x11, 0x00


	//----- nvinfo : EIATTR_KPARAM_INFO
	.align		4
.L_33:
        /*0028*/ 	.byte	0x04, 0x17
        /*002a*/ 	.short	(.L_35 - .L_34)
.L_34:
        /*002c*/ 	.word	0x00000000
        /*0030*/ 	.short	0x0001
        /*0032*/ 	.short	0x0008
        /*0034*/ 	.byte	0x00, 0xf5, 0x21, 0x00


	//----- nvinfo : EIATTR_KPARAM_INFO
	.align		4
.L_35:
        /*0038*/ 	.byte	0x04, 0x17
        /*003a*/ 	.short	(.L_37 - .L_36)
.L_36:
        /*003c*/ 	.word	0x00000000
        /*0040*/ 	.short	0x0000
        /*0042*/ 	.short	0x0000
        /*0044*/ 	.byte	0x00, 0xf5, 0x21, 0x00


	//----- nvinfo : EIATTR_SPARSE_MMA_MASK
	.align		4
.L_37:
        /*0048*/ 	.byte	0x03, 0x50
        /*004a*/ 	.short	0x0000


	//----- nvinfo : EIATTR_MAXREG_COUNT
	.align		4
        /*004c*/ 	.byte	0x03, 0x1b
        /*004e*/ 	.short	0x00ff


	//----- nvinfo : EIATTR_MERCURY_ISA_VERSION
	.align		4
        /*0050*/ 	.byte	0x03, 0x5f
        /*0052*/ 	.short	0x0101


	//----- nvinfo : EIATTR_VRC_CTA_INIT_COUNT
	.align		4
        /*0054*/ 	.byte	0x02, 0x4a
	.zero		1
	.zero		1


	//----- nvinfo : EIATTR_EXIT_INSTR_OFFSETS
	.align		4
        /*0058*/ 	.byte	0x04, 0x1c
        /*005a*/ 	.short	(.L_39 - .L_38)


	//   ....[0]....
.L_38:
        /*005c*/ 	.word	0x00000070


	//   ....[1]....
        /*0060*/ 	.word	0x000006b0


	//----- nvinfo : EIATTR_CRS_STACK_SIZE
	.align		4
.L_39:
        /*0064*/ 	.byte	0x04, 0x1e
        /*0066*/ 	.short	(.L_41 - .L_40)
.L_40:
        /*0068*/ 	.word	0x00000000


	//----- nvinfo : EIATTR_CBANK_PARAM_SIZE
	.align		4
.L_41:
        /*006c*/ 	.byte	0x03, 0x19
        /*006e*/ 	.short	0x0018


	//----- nvinfo : EIATTR_PARAM_CBANK
	.align		4
        /*0070*/ 	.byte	0x04, 0x0a
        /*0072*/ 	.short	(.L_43 - .L_42)
	.align		4
.L_42:
        /*0074*/ 	.word	index@(.nv.constant0._Z15computePowerGPUPKfPfif)
        /*0078*/ 	.short	0x0380
        /*007a*/ 	.short	0x0018


	//----- nvinfo : EIATTR_SW_WAR
	.align		4
.L_43:
        /*007c*/ 	.byte	0x04, 0x36
        /*007e*/ 	.short	(.L_45 - .L_44)
.L_44:
        /*0080*/ 	.word	0x00000008
.L_45:


//--------------------- .nv.callgraph             --------------------------
	.section	.nv.callgraph,"",@"SHT_CUDA_CALLGRAPH"
	.align	4
	.sectionentsize	8
	.align		4
        /*0000*/ 	.word	0x00000000
	.align		4
        /*0004*/ 	.word	0xffffffff
	.align		4
        /*0008*/ 	.word	0x00000000
	.align		4
        /*000c*/ 	.word	0xfffffffe
	.align		4
        /*0010*/ 	.word	0x00000000
	.align		4
        /*0014*/ 	.word	0xfffffffd
	.align		4
        /*0018*/ 	.word	0x00000000
	.align		4
        /*001c*/ 	.word	0xfffffffc


//--------------------- .text._Z14rotateImageGPUPKhPhii --------------------------
	.section	.text._Z14rotateImageGPUPKhPhii,"ax",@progbits
	.align	128
        .global         _Z14rotateImageGPUPKhPhii
        .type           _Z14rotateImageGPUPKhPhii,@function
        .size           _Z14rotateImageGPUPKhPhii,(.L_x_4 - _Z14rotateImageGPUPKhPhii)
        .other          _Z14rotateImageGPUPKhPhii,@"STO_CUDA_ENTRY STV_DEFAULT"
_Z14rotateImageGPUPKhPhii:
.text._Z14rotateImageGPUPKhPhii:
[----:B------:R-:W-:Y:S01]  /*0000*/  LDC R1, c[0x0][0x37c] ;  /* 0x0000df00ff017b82 */ /* 0x000fe20000000800 */
[----:B------:R-:W0:Y:S07]  /*0010*/  S2R R2, SR_TID.Y ;  /* 0x0000000000027919 */ /* 0x000e2e0000002200 */
[----:B------:R-:W1:Y:S01]  /*0020*/  LDC R0, c[0x0][0x360] ;  /* 0x0000d800ff007b82 */ /* 0x000e620000000800 */
[----:B------:R-:W2:Y:S01]  /*0030*/  LDCU.64 UR6, c[0x0][0x390] ;  /* 0x00007200ff0677ac */ /* 0x000ea20008000a00 */
[----:B------:R-:W1:Y:S06]  /*0040*/  S2R R3, SR_TID.X ;  /* 0x0000000000037919 */ /* 0x000e6c0000002100 */
[----:B------:R-:W0:Y:S08]  /*0050*/  S2UR UR5, SR_CTAID.Y ;  /* 0x00000000000579c3 */ /* 0x000e300000002600 */
[----:B------:R-:W0:Y:S08]  /*0060*/  LDC R5, c[0x0][0x364] ;  /* 0x0000d900ff057b82 */ /* 0x000e300000000800 */
[----:B------:R-:W1:Y:S01]  /*0070*/  S2UR UR4, SR_CTAID.X ;  /* 0x00000000000479c3 */ /* 0x000e620000002500 */
[----:B0-----:R-:W-:-:S05]  /*0080*/  IMAD R5, R5, UR5, R2 ;  /* 0x0000000505057c24 */ /* 0x001fca000f8e0202 */
[----:B--2---:R-:W-:Y:S01]  /*0090*/  ISETP.GE.AND P0, PT, R5, UR7, PT ;  /* 0x0000000705007c0c */ /* 0x004fe2000bf06270 */
[----:B-1----:R-:W-:-:S05]  /*00a0*/  IMAD R0, R0, UR4, R3 ;  /* 0x0000000400007c24 */ /* 0x002fca000f8e0203 */
[----:B------:R-:W-:-:S13]  /*00b0*/  ISETP.GE.OR P0, PT, R0, UR6, P0 ;  /* 0x0000000600007c0c */ /* 0x000fda0008706670 */
[----:B------:R-:W-:Y:S05]  /*00c0*/  @P0 EXIT ;  /* 0x000000000000094d */ /* 0x000fea0003800000 */
[----:B------:R-:W0:Y:S01]  /*00d0*/  LDCU.128 UR8, c[0x0][0x380] ;  /* 0x00007000ff0877ac */ /* 0x000e220008000c00 */
[----:B------:R-:W-:Y:S01]  /*00e0*/  LOP3.LUT R2, RZ, R0, RZ, 0x33, !PT ;  /* 0x00000000ff027212 */ /* 0x000fe200078e33ff */
[----:B------:R-:W1:Y:S04]  /*00f0*/  LDCU.64 UR4, c[0x0][0x358] ;  /* 0x00006b00ff0477ac */ /* 0x000e680008000a00 */
[----:B------:R-:W-:-:S04]  /*0100*/  VIADD R2, R2, UR7 ;  /* 0x0000000702027c36 */ /* 0x000fc80008000000 */
[----:B------:R-:W-:-:S05]  /*0110*/  IMAD R3, R2, UR6, R5 ;  /* 0x0000000602037c24 */ /* 0x000fca000f8e0205 */
[----:B0-----:R-:W-:-:S04]  /*0120*/  IADD3 R2, P0, PT, R3, UR8, RZ ;  /* 0x0000000803027c10 */ /* 0x001fc8000ff1e0ff */
[----:B------:R-:W-:-:S06]  /*0130*/  LEA.HI.X.SX32 R3, R3, UR9, 0x1, P0 ;  /* 0x0000000903037c11 */ /* 0x000fcc00080f0eff */
[----:B-1----:R-:W2:Y:S01]  /*0140*/  LDG.E.U8 R3, desc[UR4][R2.64] ;  /* 0x0000000402037981 */ /* 0x002ea2000c1e1100 */
[----:B------:R-:W-:-:S05]  /*0150*/  IMAD R0, R5, UR6, R0 ;  /* 0x0000000605007c24 */ /* 0x000fca000f8e0200 */
[----:B------:R-:W-:-:S04]  /*0160*/  IADD3 R4, P0, PT, R0, UR10, RZ ;  /* 0x0000000a00047c10 */ /* 0x000fc8000ff1e0ff */
[----:B------:R-:W-:-:S05]  /*0170*/  LEA.HI.X.SX32 R5, R0, UR11, 0x1, P0 ;  /* 0x0000000b00057c11 */ /* 0x000fca00080f0eff */
[----:B--2---:R-:W-:Y:S01]  /*0180*/  STG.E.U8 desc[UR4][R4.64], R3 ;  /* 0x0000000304007986 */ /* 0x004fe2000c101104 */
[----:B------:R-:W-:Y:S05]  /*0190*/  EXIT ;  /* 0x000000000000794d */ /* 0x000fea0003800000 */
.L_x_0:
[----:B------:R-:W-:-:S00]  /*01a0*/  BRA `(.L_x_0) ;  /* 0xfffffffc00fc7947 */ /* 0x000fc0000383ffff */
[----:B------:R-:W-:-:S00]  /*01b0*/  NOP ;  /* 0x0000000000007918 */ /* 0x000fc00000000000 */
        /* <DEDUP_REMOVED lines=12> */
.L_x_4:


//--------------------- .text._Z15computePowerGPUPKfPfif --------------------------
	.section	.text._Z15computePowerGPUPKfPfif,"ax",@progbits
	.align	128
        .global         _Z15computePowerGPUPKfPfif
        .type           _Z15computePowerGPUPKfPfif,@function
        .size           _Z15computePowerGPUPKfPfif,(.L_x_5 - _Z15computePowerGPUPKfPfif)
        .other          _Z15computePowerGPUPKfPfif,@"STO_CUDA_ENTRY STV_DEFAULT"
_Z15computePowerGPUPKfPfif:
.text._Z15computePowerGPUPKfPfif:
[----:B------:R-:W-:Y:S01]  /*0000*/  LDC R1, c[0x0][0x37c] ;  /* 0x0000df00ff017b82 */ /* 0x000fe20000000800 */
[----:B------:R-:W0:Y:S07]  /*0010*/  S2R R3, SR_TID.X ;  /* 0x0000000000037919 */ /* 0x000e2e0000002100 */
[----:B------:R-:W0:Y:S01]  /*0020*/  S2UR UR4, SR_CTAID.X ;  /* 0x00000000000479c3 */ /* 0x000e220000002500 */
[----:B------:R-:W1:Y:S07]  /*0030*/  LDCU UR5, c[0x0][0x390] ;  /* 0x00007200ff0577ac */ /* 0x000e6e0008000800 */
[----:B------:R-:W0:Y:S02]  /*0040*/  LDC R0, c[0x0][0x360] ;  /* 0x0000d800ff007b82 */ /* 0x000e240000000800 */
[----:B0-----:R-:W-:-:S05]  /*0050*/  IMAD R0, R0, UR4, R3 ;  /* 0x0000000400007c24 */ /* 0x001fca000f8e0203 */
[----:B-1----:R-:W-:-:S13]  /*0060*/  ISETP.GE.AND P0, PT, R0, UR5, PT ;  /* 0x0000000500007c0c */ /* 0x002fda000bf06270 */
[----:B------:R-:W-:Y:S05]  /*0070*/  @P0 EXIT ;  /* 0x000000000000094d */ /* 0x000fea0003800000 */
[----:B------:R-:W0:Y:S01]  /*0080*/  LDC.64 R2, c[0x0][0x380] ;  /* 0x0000e000ff027b82 */ /* 0x000e220000000a00 */
[----:B------:R-:W1:Y:S01]  /*0090*/  LDCU.64 UR4, c[0x0][0x358] ;  /* 0x00006b00ff0477ac */ /* 0x000e620008000a00 */
[----:B0-----:R-:W-:-:S06]  /*00a0*/  IMAD.WIDE R2, R0, 0x4, R2 ;  /* 0x0000000400027825 */ /* 0x001fcc00078e0202 */
[----:B-1----:R-:W2:Y:S01]  /*00b0*/  LDG.E R2, desc[UR4][R2.64] ;  /* 0x0000000402027981 */ /* 0x002ea2000c1e1900 */
[----:B------:R-:W-:Y:S01]  /*00c0*/  HFMA2 R9, -RZ, RZ, 0.771484375, 0.21533203125 ;  /* 0x3a2c32e4ff097431 */ /* 0x000fe200000001ff */
[----:B------:R-:W-:Y:S01]  /*00d0*/  BSSY.RECONVERGENT B0, `(.L_x_1) ;  /* 0x000005a000007945 */ /* 0x000fe20003800200 */
[C---:B--2---:R-:W-:Y:S01]  /*00e0*/  FMUL R5, |R2|.reuse, 16777216 ;  /* 0x4b80000002057820 */ /* 0x044fe20000400200 */
[----:B------:R-:W-:-:S04]  /*00f0*/  FSETP.GEU.AND P0, PT, |R2|, 1.175494350822287508e-38, PT ;  /* 0x008000000200780b */ /* 0x000fc80003f0e200 */
[----:B------:R-:W-:Y:S02]  /*0100*/  FSEL R5, R5, |R2|, !P0 ;  /* 0x4000000205057208 */ /* 0x000fe40004000000 */
[----:B------:R-:W-:Y:S02]  /*0110*/  FSEL R3, RZ, -24, P0 ;  /* 0xc1c00000ff037808 */ /* 0x000fe40000000000 */
[----:B------:R-:W-:-:S04]  /*0120*/  IADD3 R4, PT, PT, R5, -0x3f3504f3, RZ ;  /* 0xc0cafb0d05047810 */ /* 0x000fc80007ffe0ff */
[----:B------:R-:W-:-:S04]  /*0130*/  LOP3.LUT R4, R4, 0xff800000, RZ, 0xc0, !PT ;  /* 0xff80000004047812 */ /* 0x000fc800078ec0ff */
[-C--:B------:R-:W-:Y:S02]  /*0140*/  IADD3 R5, PT, PT, R5, -R4.reuse, RZ ;  /* 0x8000000405057210 */ /* 0x080fe40007ffe0ff */
[----:B------:R-:W-:-:S03]  /*0150*/  I2FP.F32.S32 R4, R4 ;  /* 0x0000000400047245 */ /* 0x000fc60000201400 */
[C---:B------:R-:W-:Y:S01]  /*0160*/  FADD R6, R5.reuse, 1 ;  /* 0x3f80000005067421 */ /* 0x040fe20000000000 */
[----:B------:R-:W-:Y:S01]  /*0170*/  FADD R5, R5, -1 ;  /* 0xbf80000005057421 */ /* 0x000fe20000000000 */
[----:B------:R-:W-:-:S03]  /*0180*/  FFMA R3, R4, 1.1920928955078125e-07, R3 ;  /* 0x3400000004037823 */ /* 0x000fc60000000003 */
[----:B------:R-:W-:Y:S01]  /*0190*/  FADD R7, R5, R5 ;  /* 0x0000000505077221 */ /* 0x000fe20000000000 */
[----:B------:R-:W0:Y:S03]  /*01a0*/  MUFU.RCP R6, R6 ;  /* 0x0000000600067308 */ /* 0x000e260000001000 */
[----:B0-----:R-:W-:-:S04]  /*01b0*/  FMUL R8, R6, R7 ;  /* 0x0000000706087220 */ /* 0x001fc80000400000 */
[----:B------:R-:W-:Y:S01]  /*01c0*/  FADD R7, R5, -R8 ;  /* 0x8000000805077221 */ /* 0x000fe20000000000 */
[CC--:B------:R-:W-:Y:S01]  /*01d0*/  FMUL R4, R8.reuse, R8.reuse ;  /* 0x0000000808047220 */ /* 0x0c0fe20000400000 */
[----:B------:R-:W-:Y:S02]  /*01e0*/  FFMA R12, R8, 1.4426950216293334961, R3 ;  /* 0x3fb8aa3b080c7823 */ /* 0x000fe40000000003 */
[----:B------:R-:W-:Y:S01]  /*01f0*/  FADD R10, R7, R7 ;  /* 0x00000007070a7221 */ /* 0x000fe20000000000 */
[C---:B------:R-:W-:Y:S01]  /*0200*/  FFMA R7, R4.reuse, R9, 0.0032181653659790754318 ;  /* 0x3b52e7db04077423 */ /* 0x040fe20000000009 */
[----:B------:R-:W-:Y:S02]  /*0210*/  FADD R9, R3, -R12 ;  /* 0x8000000c03097221 */ /* 0x000fe40000000000 */
[----:B------:R-:W-:Y:S01]  /*0220*/  FFMA R5, R5, -R8, R10 ;  /* 0x8000000805057223 */ /* 0x000fe2000000000a */
[----:B------:R-:W-:Y:S01]  /*0230*/  FFMA R7, R4, R7, 0.018033718690276145935 ;  /* 0x3c93bb7304077423 */ /* 0x000fe20000000007 */
[----:B------:R-:W0:Y:S02]  /*0240*/  LDC R3, c[0x0][0x394] ;  /* 0x0000e500ff037b82 */ /* 0x000e240000000800 */
[----:B------:R-:W-:Y:S01]  /*0250*/  FMUL R5, R6, R5 ;  /* 0x0000000506057220 */ /* 0x000fe20000400000 */
[----:B------:R-:W-:Y:S01]  /*0260*/  FFMA R6, R8, 1.4426950216293334961, R9 ;  /* 0x3fb8aa3b08067823 */ /* 0x000fe20000000009 */
[----:B------:R-:W-:-:S03]  /*0270*/  FFMA R7, R4, R7, 0.12022458761930465698 ;  /* 0x3df6384f04077423 */ /* 0x000fc60000000007 */
[----:B------:R-:W-:Y:S01]  /*0280*/  FFMA R9, R5, 1.4426950216293334961, R6 ;  /* 0x3fb8aa3b05097823 */ /* 0x000fe20000000006 */
[----:B------:R-:W-:-:S03]  /*0290*/  FMUL R7, R4, R7 ;  /* 0x0000000704077220 */ /* 0x000fc60000400000 */
[----:B------:R-:W-:Y:S01]  /*02a0*/  FFMA R4, R8, 1.9251366722983220825e-08, R9 ;  /* 0x32a55e3408047823 */ /* 0x000fe20000000009 */
[----:B------:R-:W-:Y:S01]  /*02b0*/  FMUL R6, R7, 3 ;  /* 0x4040000007067820 */ /* 0x000fe20000400000 */
[----:B------:R-:W-:-:S03]  /*02c0*/  MOV R9, 0x391fcb8e ;  /* 0x391fcb8e00097802 */ /* 0x000fc60000000f00 */
[----:B------:R-:W-:-:S04]  /*02d0*/  FFMA R4, R5, R6, R4 ;  /* 0x0000000605047223 */ /* 0x000fc80000000004 */
[----:B------:R-:W-:-:S04]  /*02e0*/  FFMA R7, R8, R7, R4 ;  /* 0x0000000708077223 */ /* 0x000fc80000000004 */
[----:B------:R-:W-:-:S04]  /*02f0*/  FADD R4, R12, R7 ;  /* 0x000000070c047221 */ /* 0x000fc80000000000 */
[----:B0-----:R-:W-:Y:S01]  /*0300*/  FMUL R5, R4, R3 ;  /* 0x0000000304057220 */ /* 0x001fe20000400000 */
[----:B------:R-:W-:-:S03]  /*0310*/  FADD R12, -R12, R4 ;  /* 0x000000040c0c7221 */ /* 0x000fc60000000100 */
[----:B------:R-:W0:Y:S01]  /*0320*/  FRND R6, R5 ;  /* 0x0000000500067307 */ /* 0x000e220000201000 */
[----:B------:R-:W-:Y:S01]  /*0330*/  FADD R12, R7, -R12 ;  /* 0x8000000c070c7221 */ /* 0x000fe20000000000 */
[-C--:B------:R-:W-:Y:S01]  /*0340*/  FFMA R7, R4, R3.reuse, -R5 ;  /* 0x0000000304077223 */ /* 0x080fe20000000805 */
[C---:B------:R-:W-:Y:S02]  /*0350*/  FSETP.GT.AND P1, PT, |R5|.reuse, 152, PT ;  /* 0x431800000500780b */ /* 0x040fe40003f24200 */
[C---:B------:R-:W-:Y:S01]  /*0360*/  FSETP.GEU.AND P2, PT, R5.reuse, RZ, PT ;  /* 0x000000ff0500720b */ /* 0x040fe20003f4e000 */
[----:B------:R-:W-:Y:S02]  /*0370*/  FFMA R7, R12, R3, R7 ;  /* 0x000000030c077223 */ /* 0x000fe40000000007 */
[----:B------:R1:W2:Y:S01]  /*0380*/  F2I.NTZ R8, R5 ;  /* 0x0000000500087305 */ /* 0x0002a20000203100 */
[----:B0-----:R-:W-:Y:S01]  /*0390*/  FADD R4, R5, -R6 ;  /* 0x8000000605047221 */ /* 0x001fe20000000000 */
[----:B------:R-:W-:Y:S01]  /*03a0*/  FSETP.GT.AND P0, PT, R6, RZ, PT ;  /* 0x000000ff0600720b */ /* 0x000fe20003f04000 */
[----:B-1----:R-:W-:-:S02]  /*03b0*/  HFMA2 R5, -RZ, RZ, 1.875, 0 ;  /* 0x3f800000ff057431 */ /* 0x002fc400000001ff */
[----:B------:R-:W-:-:S04]  /*03c0*/  FADD R4, R7, R4 ;  /* 0x0000000407047221 */ /* 0x000fc80000000000 */
[----:B------:R-:W-:Y:S01]  /*03d0*/  FFMA R7, R4, R9, 0.0013391353422775864601 ;  /* 0x3aaf85ed04077423 */ /* 0x000fe20000000009 */
[----:B------:R-:W-:Y:S02]  /*03e0*/  SEL R9, RZ, 0x83000000, P0 ;  /* 0x83000000ff097807 */ /* 0x000fe40000000000 */
[----:B------:R-:W-:Y:S01]  /*03f0*/  FSETP.NEU.AND P0, PT, R2, 1, PT ;  /* 0x3f8000000200780b */ /* 0x000fe20003f0d000 */
[C---:B------:R-:W-:Y:S01]  /*0400*/  FFMA R7, R4.reuse, R7, 0.0096188392490148544312 ;  /* 0x3c1d985604077423 */ /* 0x040fe20000000007 */
[----:B------:R-:W-:Y:S02]  /*0410*/  IADD3 R6, PT, PT, R9, 0x7f000000, RZ ;  /* 0x7f00000009067810 */ /* 0x000fe40007ffe0ff */
[----:B------:R-:W-:Y:S01]  /*0420*/  FSETP.EQ.OR P0, PT, R3, RZ, !P0 ;  /* 0x000000ff0300720b */ /* 0x000fe20004702400 */
[----:B------:R-:W-:Y:S01]  /*0430*/  FFMA R7, R4, R7, 0.055503588169813156128 ;  /* 0x3d6357bb04077423 */ /* 0x000fe20000000007 */
[----:B--2---:R-:W-:-:S03]  /*0440*/  LEA R9, R8, -R9, 0x17 ;  /* 0x8000000908097211 */ /* 0x004fc600078eb8ff */
[----:B------:R-:W-:-:S04]  /*0450*/  FFMA R7, R4, R7, 0.24022644758224487305 ;  /* 0x3e75fdec04077423 */ /* 0x000fc80000000007 */
[----:B------:R-:W-:-:S04]  /*0460*/  FFMA R7, R4, R7, 0.69314718246459960938 ;  /* 0x3f31721804077423 */ /* 0x000fc80000000007 */
[----:B------:R-:W-:-:S04]  /*0470*/  FFMA R7, R4, R7, 1 ;  /* 0x3f80000004077423 */ /* 0x000fc80000000007 */
[----:B------:R-:W-:-:S04]  /*0480*/  FMUL R6, R7, R6 ;  /* 0x0000000607067220 */ /* 0x000fc80000400000 */
[----:B------:R-:W-:Y:S01]  /*0490*/  FMUL R6, R6, R9 ;  /* 0x0000000906067220 */ /* 0x000fe20000400000 */
[----:B------:R-:W-:Y:S01]  /*04a0*/  @P1 FSEL R6, RZ, +INF , !P2 ;  /* 0x7f800000ff061808 */ /* 0x000fe20005000000 */
[----:B------:R-:W-:Y:S06]  /*04b0*/  @P0 BRA `(.L_x_2) ;  /* 0x00000000006c0947 */ /* 0x000fec0003800000 */
[----:B------:R-:W-:-:S04]  /*04c0*/  FSETP.NAN.AND P0, PT, |R3|, |R3|, PT ;  /* 0x400000030300720b */ /* 0x000fc80003f08200 */
[----:B------:R-:W-:-:S13]  /*04d0*/  FSETP.NUM.AND P0, PT, |R2|, |R2|, !P0 ;  /* 0x400000020200720b */ /* 0x000fda0004707200 */
[----:B------:R-:W-:Y:S01]  /*04e0*/  @!P0 FADD R5, R2, R3 ;  /* 0x0000000302058221 */ /* 0x000fe20000000000 */
[----:B------:R-:W-:Y:S06]  /*04f0*/  @!P0 BRA `(.L_x_2) ;  /* 0x00000000005c8947 */ /* 0x000fec0003800000 */
[----:B------:R-:W-:Y:S01]  /*0500*/  FMUL R7, R3, 0.5 ;  /* 0x3f00000003077820 */ /* 0x000fe20000400000 */
[----:B------:R-:W-:-:S04]  /*0510*/  FSETP.NEU.AND P0, PT, |R2|, +INF , PT ;  /* 0x7f8000000200780b */ /* 0x000fc80003f0d200 */
[----:B------:R-:W-:Y:S01]  /*0520*/  FSETP.NEU.AND P0, PT, R2, RZ, P0 ;  /* 0x000000ff0200720b */ /* 0x000fe2000070d000 */
[----:B------:R-:W0:Y:S03]  /*0530*/  FRND.TRUNC R7, R7 ;  /* 0x0000000700077307 */ /* 0x000e26000020d000 */
[----:B------:R-:W-:Y:S01]  /*0540*/  FSETP.GEU.OR P1, PT, R3, RZ, P0 ;  /* 0x000000ff0300720b */ /* 0x000fe2000072e400 */
[----:B0-----:R-:W-:-:S04]  /*0550*/  FADD R4, R7, R7 ;  /* 0x0000000707047221 */ /* 0x001fc80000000000 */
[----:B------:R-:W-:-:S04]  /*0560*/  FADD R8, -R4, R3 ;  /* 0x0000000304087221 */ /* 0x000fc80000000100 */
[----:B------:R-:W-:Y:S01]  /*0570*/  @!P0 FADD R4, R2, R2 ;  /* 0x0000000202048221 */ /* 0x000fe20000000000 */
[----:B------:R-:W-:-:S04]  /*0580*/  FSETP.NEU.AND P2, PT, |R8|, 1, !P0 ;  /* 0x3f8000000800780b */ /* 0x000fc8000474d200 */
[----:B------:R-:W-:-:S09]  /*0590*/  @!P1 LOP3.LUT R4, R4, 0x7f800000, RZ, 0x3c, !PT ;  /* 0x7f80000004049812 */ /* 0x000fd200078e3cff */
[----:B------:R-:W-:-:S04]  /*05a0*/  @P2 LOP3.LUT R4, R4, 0x7fffffff, RZ, 0xc0, !PT ;  /* 0x7fffffff04042812 */ /* 0x000fc800078ec0ff */
[----:B------:R-:W-:Y:S01]  /*05b0*/  @!P0 MOV R5, R4 ;  /* 0x0000000400058202 */ /* 0x000fe20000000f00 */
[----:B------:R-:W-:Y:S06]  /*05c0*/  @!P0 BRA `(.L_x_2) ;  /* 0x0000000000288947 */ /* 0x000fec0003800000 */
[----:B------:R-:W-:Y:S02]  /*05d0*/  FSETP.NEU.AND P0, PT, |R3|, +INF , PT ;  /* 0x7f8000000300780b */ /* 0x000fe40003f0d200 */
[----:B------:R-:W-:-:S13]  /*05e0*/  FSETP.EQ.AND P1, PT, R2, -1, PT ;  /* 0xbf8000000200780b */ /* 0x000fda0003f22000 */
[----:B------:R-:W-:Y:S05]  /*05f0*/  @!P0 BRA P1, `(.L_x_2) ;  /* 0x00000000001c8947 */ /* 0x000fea0000800000 */
[----:B------:R-:W-:Y:S02]  /*0600*/  FSETP.GEU.AND P1, PT, R2, RZ, PT ;  /* 0x000000ff0200720b */ /* 0x000fe40003f2e000 */
[----:B------:R-:W-:-:S11]  /*0610*/  MOV R5, R6 ;  /* 0x0000000600057202 */ /* 0x000fd60000000f00 */
[----:B------:R-:W0:Y:S01]  /*0620*/  @!P1 FRND.FLOOR R2, R3 ;  /* 0x0000000300029307 */ /* 0x000e220000205000 */
[----:B------:R-:W-:Y:S02]  /*0630*/  @!P1 FSETP.NEU.AND P2, PT, |R8|, 1, PT ;  /* 0x3f8000000800980b */ /* 0x000fe40003f4d200 */
[----:B0-----:R-:W-:Y:S02]  /*0640*/  @!P1 FSETP.NEU.AND P0, PT, R2, R3, PT ;  /* 0x000000030200920b */ /* 0x001fe40003f0d000 */
[----:B------:R-:W-:-:S04]  /*0650*/  @!P1 FSEL R2, R6, -R6, P2 ;  /* 0x8000000606029208 */ /* 0x000fc80001000000 */
[----:B------:R-:W-:-:S07]  /*0660*/  @!P1 FSEL R5, R2, +QNAN , !P0 ;  /* 0x7fffffff02059808 */ /* 0x000fce0004000000 */
.L_x_2:
[----:B------:R-:W-:Y:S05]  /*0670*/  BSYNC.RECONVERGENT B0 ;  /* 0x0000000000007941 */ /* 0x000fea0003800200 */
.L_x_1:
[----:B------:R-:W0:Y:S02]  /*0680*/  LDC.64 R2, c[0x0][0x388] ;  /* 0x0000e200ff027b82 */ /* 0x000e240000000a00 */
[----:B0-----:R-:W-:-:S05]  /*0690*/  IMAD.WIDE R2, R0, 0x4, R2 ;  /* 0x0000000400027825 */ /* 0x001fca00078e0202 */
[----:B------:R-:W-:Y:S01]  /*06a0*/  STG.E desc[UR4][R2.64], R5 ;  /* 0x0000000502007986 */ /* 0x000fe2000c101904 */
[----:B------:R-:W-:Y:S05]  /*06b0*/  EXIT ;  /* 0x000000000000794d */ /* 0x000fea0003800000 */
.L_x_3:
        /* <DEDUP_REMOVED lines=12> */
.L_x_5:


//--------------------- .nv.shared.reserved.0     --------------------------
	.section	.nv.shared.reserved.0,"aw",@nobits
	.weak		__nv_reservedSMEM_offset_0_alias
	.size		__nv_reservedSMEM_offset_0_alias, 0, 64
	.other		__nv_reservedSMEM_offset_0_alias,@"STO_CUDA_RESERVED_SHARED STV_DEFAULT"
__nv_reservedSMEM_offset_0_alias:
	.zero		0
	.zero		64


//--------------------- .nv.constant0._Z14rotateImageGPUPKhPhii --------------------------
	.section	.nv.constant0._Z14rotateImageGPUPKhPhii,"a",@progbits
	.sectionflags	@""
	.align	4
.nv.constant0._Z14rotateImageGPUPKhPhii:
	.zero		920


//--------------------- .nv.constant0._Z15computePowerGPUPKfPfif --------------------------
	.section	.nv.constant0._Z15computePowerGPUPKfPfif,"a",@progbits
	.sectionflags	@""
	.align	4
.nv.constant0._Z15computePowerGPUPKfPfif:
	.zero		920


//--------------------- SYMBOLS --------------------------

	.type		.nv.reservedSmem.offset0,@object
	.size		.nv.reservedSmem.offset0,0x4
